//
// Generated by NVIDIA NVVM Compiler
//
// Compiler Build ID: CL-36424714
// Cuda compilation tools, release 13.0, V13.0.88
// Based on NVVM 20.0.0
//

.version 9.0
.target sm_100
.address_size 64

	// .globl	vectorAddition

.visible .entry vectorAddition(
	.param .u64 .ptr .align 1 vectorAddition_param_0,
	.param .u64 .ptr .align 1 vectorAddition_param_1,
	.param .u64 .ptr .align 1 vectorAddition_param_2,
	.param .f32 vectorAddition_param_3
)
{
	.reg .b32 	%r<5>;
	.reg .b32 	%f<6>;
	.reg .b64 	%rd<11>;

	ld.param.u64 	%rd1, [vectorAddition_param_0];
	ld.param.u64 	%rd2, [vectorAddition_param_1];
	ld.param.u64 	%rd3, [vectorAddition_param_2];
	ld.param.f32 	%f1, [vectorAddition_param_3];
	cvta.to.global.u64 	%rd4, %rd3;
	cvta.to.global.u64 	%rd5, %rd2;
	cvta.to.global.u64 	%rd6, %rd1;
	mov.u32 	%r1, %ctaid.x;
	mov.u32 	%r2, %ntid.x;
	mov.u32 	%r3, %tid.x;
	mad.lo.s32 	%r4, %r1, %r2, %r3;
	mul.wide.s32 	%rd7, %r4, 4;
	add.s64 	%rd8, %rd6, %rd7;
	ld.global.f32 	%f2, [%rd8];
	add.s64 	%rd9, %rd5, %rd7;
	ld.global.f32 	%f3, [%rd9];
	add.f32 	%f4, %f2, %f3;
	add.f32 	%f5, %f1, %f4;
	add.s64 	%rd10, %rd4, %rd7;
	st.global.f32 	[%rd10], %f5;
	ret;

}


// ===== COMPILED SASS (sm_100) =====

	.target	sm_100

	.elftype	@"ET_EXEC"


//--------------------- .note.nv.tkinfo           --------------------------
	.section	.note.nv.tkinfo,"",@"SHT_NOTE"
	.sectionflags	@"SHF_NOTE_NV_TKINFO"
	.tkinfo
        /*0018*/ 	.word	0x00000002
        /*0030*/ 	.string	""
        /*0030*/ 	.string	"ptxas"
        /*0030*/ 	.string	"Cuda compilation tools, release 13.0, V13.0.88"
        /*0030*/ 	.string	"Build cuda_13.0.r13.0/compiler.36424714_0"
        /*0030*/ 	.string	"-arch sm_100 -m 64 "



//--------------------- .note.nv.cuinfo           --------------------------
	.section	.note.nv.cuinfo,"",@"SHT_NOTE"
	.sectionflags	@"SHF_NOTE_NV_CUINFO"
        /*0018*/ 	.short	0x0002
        /*001a*/ 	.short	0x0064
        /*001c*/ 	.short	0x0082
	.zero		2


//--------------------- .nv.info                  --------------------------
	.section	.nv.info,"",@"SHT_CUDA_INFO"
	.align	4


	//----- nvinfo : EIATTR_REGCOUNT
	.align		4
        /*0000*/ 	.byte	0x04, 0x2f
        /*0002*/ 	.short	(.L_1 - .L_0)
	.align		4
.L_0:
        /*0004*/ 	.word	index@(vectorAddition)
        /*0008*/ 	.word	0x0000000c


	//----- nvinfo : EIATTR_FRAME_SIZE
	.align		4
.L_1:
        /*000c*/ 	.byte	0x04, 0x11
        /*000e*/ 	.short	(.L_3 - .L_2)
	.align		4
.L_2:
        /*0010*/ 	.word	index@(vectorAddition)
        /*0014*/ 	.word	0x00000000


	//----- nvinfo : EIATTR_MIN_STACK_SIZE
	.align		4
.L_3:
        /*0018*/ 	.byte	0x04, 0x12
        /*001a*/ 	.short	(.L_5 - .L_4)
	.align		4
.L_4:
        /*001c*/ 	.word	index@(vectorAddition)
        /*0020*/ 	.word	0x00000000
.L_5:


//--------------------- .nv.compat                --------------------------
	.section	.nv.compat,"",@"SHT_CUDA_COMPAT_INFO"
	.align	4
        /*0000*/ 	.byte	0x02, 0x09, 0x00, 0x00, 0x02, 0x02, 0x01, 0x00, 0x02, 0x05, 0x05, 0x00, 0x03, 0x07, 0x01, 0x01
        /*0010*/ 	.byte	0x02, 0x03, 0x00, 0x00, 0x02, 0x06, 0x01, 0x00, 0x04, 0x0b, 0x08, 0x00, 0x09, 0x00, 0x00, 0x00
        /*0020*/ 	.byte	0x00, 0x00, 0x00, 0x00


//--------------------- .nv.info.vectorAddition   --------------------------
	.section	.nv.info.vectorAddition,"",@"SHT_CUDA_INFO"
	.sectionflags	@""
	.align	4


	//----- nvinfo : EIATTR_CUDA_API_VERSION
	.align		4
        /*0000*/ 	.byte	0x04, 0x37
        /*0002*/ 	.short	(.L_7 - .L_6)
.L_6:
        /*0004*/ 	.word	0x00000082


	//----- nvinfo : EIATTR_KPARAM_INFO
	.align		4
.L_7:
        /*0008*/ 	.byte	0x04, 0x17
        /*000a*/ 	.short	(.L_9 - .L_8)
.L_8:
        /*000c*/ 	.word	0x00000000
        /*0010*/ 	.short	0x0003
        /*0012*/ 	.short	0x0018
        /*0014*/ 	.byte	0x00, 0xf0, 0x11, 0x00


	//----- nvinfo : EIATTR_KPARAM_INFO
	.align		4
.L_9:
        /*0018*/ 	.byte	0x04, 0x17
        /*001a*/ 	.short	(.L_11 - .L_10)
.L_10:
        /*001c*/ 	.word	0x00000000
        /*0020*/ 	.short	0x0002
        /*0022*/ 	.short	0x0010
        /*0024*/ 	.byte	0x00, 0xf5, 0x21, 0x00


	//----- nvinfo : EIATTR_KPARAM_INFO
	.align		4
.L_11:
        /*0028*/ 	.byte	0x04, 0x17
        /*002a*/ 	.short	(.L_13 - .L_12)
.L_12:
        /*002c*/ 	.word	0x00000000
        /*0030*/ 	.short	0x0001
        /*0032*/ 	.short	0x0008
        /*0034*/ 	.byte	0x00, 0xf5, 0x21, 0x00


	//----- nvinfo : EIATTR_KPARAM_INFO
	.align		4
.L_13:
        /*0038*/ 	.byte	0x04, 0x17
        /*003a*/ 	.short	(.L_15 - .L_14)
.L_14:
        /*003c*/ 	.word	0x00000000
        /*0040*/ 	.short	0x0000
        /*0042*/ 	.short	0x0000
        /*0044*/ 	.byte	0x00, 0xf5, 0x21, 0x00


	//----- nvinfo : EIATTR_SPARSE_MMA_MASK
	.align		4
.L_15:
        /*0048*/ 	.byte	0x03, 0x50
        /*004a*/ 	.short	0x0000


	//----- nvinfo : EIATTR_MAXREG_COUNT
	.align		4
        /*004c*/ 	.byte	0x03, 0x1b
        /*004e*/ 	.short	0x00ff


	//----- nvinfo : EIATTR_MERCURY_ISA_VERSION
	.align		4
        /*0050*/ 	.byte	0x03, 0x5f
        /*0052*/ 	.short	0x0101


	//----- nvinfo : EIATTR_VRC_CTA_INIT_COUNT
	.align		4
        /*0054*/ 	.byte	0x02, 0x4a
	.zero		1
	.zero		1


	//----- nvinfo : EIATTR_EXIT_INSTR_OFFSETS
	.align		4
        /*0058*/ 	.byte	0x04, 0x1c
        /*005a*/ 	.short	(.L_17 - .L_16)


	//   ....[0]....
.L_16:
        /*005c*/ 	.word	0x00000120


	//----- nvinfo : EIATTR_CBANK_PARAM_SIZE
	.align		4
.L_17:
        /*0060*/ 	.byte	0x03, 0x19
        /*0062*/ 	.short	0x001c


	//----- nvinfo : EIATTR_PARAM_CBANK
	.align		4
        /*0064*/ 	.byte	0x04, 0x0a
        /*0066*/ 	.short	(.L_19 - .L_18)
	.align		4
.L_18:
        /*0068*/ 	.word	index@(.nv.constant0.vectorAddition)
        /*006c*/ 	.short	0x0380
        /*006e*/ 	.short	0x001c


	//----- nvinfo : EIATTR_SW_WAR
	.align		4
.L_19:
        /*0070*/ 	.byte	0x04, 0x36
        /*0072*/ 	.short	(.L_21 - .L_20)
.L_20:
        /*0074*/ 	.word	0x00000008
.L_21:


//--------------------- .nv.callgraph             --------------------------
	.section	.nv.callgraph,"",@"SHT_CUDA_CALLGRAPH"
	.align	4
	.sectionentsize	8
	.align		4
        /*0000*/ 	.word	0x00000000
	.align		4
        /*0004*/ 	.word	0xffffffff
	.align		4
        /*0008*/ 	.word	0x00000000
	.align		4
        /*000c*/ 	.word	0xfffffffe
	.align		4
        /*0010*/ 	.word	0x00000000
	.align		4
        /*0014*/ 	.word	0xfffffffd
	.align		4
        /*0018*/ 	.word	0x00000000
	.align		4
        /*001c*/ 	.word	0xfffffffc


//--------------------- .text.vectorAddition      --------------------------
	.section	.text.vectorAddition,"ax",@progbits
	.align	128
        .global         vectorAddition
        .type           vectorAddition,@function
        .size           vectorAddition,(.L_x_1 - vectorAddition)
        .other          vectorAddition,@"STO_CUDA_ENTRY STV_DEFAULT"
vectorAddition:
.text.vectorAddition:
[----:B------:R-:W-:Y:S01]  /*0000*/  LDC R1, c[0x0][0x37c] ;  /* 0x0000df00ff017b82 */ /* 0x000fe20000000800 */
[----:B------:R-:W0:Y:S07]  /*0010*/  S2R R0, SR_TID.X ;  /* 0x0000000000007919 */ /* 0x000e2e0000002100 */
[----:B------:R-:W0:Y:S01]  /*0020*/  S2UR UR6, SR_CTAID.X ;  /* 0x00000000000679c3 */ /* 0x000e220000002500 */
[----:B------:R-:W1:Y:S07]  /*0030*/  LDCU.64 UR4, c[0x0][0x358] ;  /* 0x00006b00ff0477ac */ /* 0x000e6e0008000a00 */
[----:B------:R-:W0:Y:S08]  /*0040*/  LDC R9, c[0x0][0x360] ;  /* 0x0000d800ff097b82 */ /* 0x000e300000000800 */
[----:B------:R-:W2:Y:S08]  /*0050*/  LDC.64 R2, c[0x0][0x380] ;  /* 0x0000e000ff027b82 */ /* 0x000eb00000000a00 */
[----:B------:R-:W3:Y:S01]  /*0060*/  LDC.64 R4, c[0x0][0x388] ;  /* 0x0000e200ff047b82 */ /* 0x000ee20000000a00 */
[----:B0-----:R-:W-:-:S07]  /*0070*/  IMAD R9, R9, UR6, R0 ;  /* 0x0000000609097c24 */ /* 0x001fce000f8e0200 */
[----:B------:R-:W0:Y:S01]  /*0080*/  LDC.64 R6, c[0x0][0x390] ;  /* 0x0000e400ff067b82 */ /* 0x000e220000000a00 */
[----:B------:R-:W4:Y:S01]  /*0090*/  LDCU UR6, c[0x0][0x398] ;  /* 0x00007300ff0677ac */ /* 0x000f220008000800 */
[----:B--2---:R-:W-:-:S06]  /*00a0*/  IMAD.WIDE R2, R9, 0x4, R2 ;  /* 0x0000000409027825 */ /* 0x004fcc00078e0202 */
[----:B-1----:R-:W2:Y:S01]  /*00b0*/  LDG.E R2, desc[UR4][R2.64] ;  /* 0x0000000402027981 */ /* 0x002ea2000c1e1900 */
[----:B---3--:R-:W-:-:S06]  /*00c0*/  IMAD.WIDE R4, R9, 0x4, R4 ;  /* 0x0000000409047825 */ /* 0x008fcc00078e0204 */
[----:B------:R-:W2:Y:S01]  /*00d0*/  LDG.E R5, desc[UR4][R4.64] ;  /* 0x0000000404057981 */ /* 0x000ea2000c1e1900 */
[----:B0-----:R-:W-:-:S04]  /*00e0*/  IMAD.WIDE R6, R9, 0x4, R6 ;  /* 0x0000000409067825 */ /* 0x001fc800078e0206 */
[----:B--2---:R-:W-:-:S04]  /*00f0*/  FADD R0, R2, R5 ;  /* 0x0000000502007221 */ /* 0x004fc80000000000 */
[----:B----4-:R-:W-:-:S05]  /*0100*/  FADD R9, R0, UR6 ;  /* 0x0000000600097e21 */ /* 0x010fca0008000000 */
[----:B------:R-:W-:Y:S01]  /*0110*/  STG.E desc[UR4][R6.64], R9 ;  /* 0x0000000906007986 */ /* 0x000fe2000c101904 */
[----:B------:R-:W-:Y:S05]  /*0120*/  EXIT ;  /* 0x000000000000794d */ /* 0x000fea0003800000 */
.L_x_0:
[----:B------:R-:W-:-:S00]  /*0130*/  BRA `(.L_x_0) ;  /* 0xfffffffc00fc7947 */ /* 0x000fc0000383ffff */
[----:B------:R-:W-:-:S00]  /*0140*/  NOP ;  /* 0x0000000000007918 */ /* 0x000fc00000000000 */
        /* <DEDUP_REMOVED lines=11> */
.L_x_1:


//--------------------- .nv.shared.reserved.0     --------------------------
	.section	.nv.shared.reserved.0,"aw",@nobits
	.weak		__nv_reservedSMEM_offset_0_alias
	.size		__nv_reservedSMEM_offset_0_alias, 0, 64
	.other		__nv_reservedSMEM_offset_0_alias,@"STO_CUDA_RESERVED_SHARED STV_DEFAULT"
__nv_reservedSMEM_offset_0_alias:
	.zero		0
	.zero		64


//--------------------- .nv.constant0.vectorAddition --------------------------
	.section	.nv.constant0.vectorAddition,"a",@progbits
	.sectionflags	@""
	.align	4
.nv.constant0.vectorAddition:
	.zero		924


//--------------------- SYMBOLS --------------------------

	.type		.nv.reservedSmem.offset0,@object
	.size		.nv.reservedSmem.offset0,0x4
